	.headerflags	@"EF_CUDA_TEXMODE_UNIFIED EF_CUDA_64BIT_ADDRESS EF_CUDA_ACCELERATORS EF_CUDA_SM90 EF_CUDA_VIRTUAL_SM(EF_CUDA_SM90)"
	.elftype	@"ET_EXEC"


//--------------------- .nv.info                  --------------------------
	.section	.nv.info,"",@"SHT_CUDA_INFO"
	.align	4


	//----- nvinfo : EIATTR_REGCOUNT
	.align		4
        /*0000*/ 	.byte	0x04, 0x2f
        /*0002*/ 	.short	(.L_3 - .L_2)
	.align		4
.L_2:
        /*0004*/ 	.word	index@(triton_poi_fused__native_batch_norm_legit_no_training_6)
        /*0008*/ 	.word	0x00000020


	//----- nvinfo : EIATTR_MIN_STACK_SIZE
	.align		4
.L_3:
        /*000c*/ 	.byte	0x04, 0x12
        /*000e*/ 	.short	(.L_5 - .L_4)
	.align		4
.L_4:
        /*0010*/ 	.word	index@(triton_poi_fused__native_batch_norm_legit_no_training_6)
        /*0014*/ 	.word	0x00000000


	//----- nvinfo : EIATTR_FRAME_SIZE
	.align		4
.L_5:
        /*0018*/ 	.byte	0x04, 0x11
        /*001a*/ 	.short	(.L_7 - .L_6)
	.align		4
.L_6:
        /*001c*/ 	.word	index@(triton_poi_fused__native_batch_norm_legit_no_training_6)
        /*0020*/ 	.word	0x00000000


	//----- nvinfo : EIATTR_MIN_STACK_SIZE
	.align		4
.L_7:
        /*0024*/ 	.byte	0x04, 0x12
        /*0026*/ 	.short	(.L_9 - .L_8)
	.align		4
.L_8:
        /*0028*/ 	.word	index@(triton_poi_fused__native_batch_norm_legit_no_training_6)
        /*002c*/ 	.word	0x00000000
.L_9:


//--------------------- .nv.info.triton_poi_fused__native_batch_norm_legit_no_training_6 --------------------------
	.section	.nv.info.triton_poi_fused__native_batch_norm_legit_no_training_6,"",@"SHT_CUDA_INFO"
	.sectionflags	@""
	.align	4


	//----- nvinfo : EIATTR_CUDA_API_VERSION
	.align		4
        /*0000*/ 	.byte	0x04, 0x37
        /*0002*/ 	.short	(.L_11 - .L_10)
.L_10:
        /*0004*/ 	.word	0x0000007c


	//----- nvinfo : EIATTR_KPARAM_INFO
	.align		4
.L_11:
        /*0008*/ 	.byte	0x04, 0x17
        /*000a*/ 	.short	(.L_13 - .L_12)
.L_12:
        /*000c*/ 	.word	0x00000000
        /*0010*/ 	.short	0x0007
        /*0012*/ 	.short	0x0034
        /*0014*/ 	.byte	0x00, 0xf0, 0x11, 0x00


	//----- nvinfo : EIATTR_KPARAM_INFO
	.align		4
.L_13:
        /*0018*/ 	.byte	0x04, 0x17
        /*001a*/ 	.short	(.L_15 - .L_14)
.L_14:
        /*001c*/ 	.word	0x00000000
        /*0020*/ 	.short	0x0006
        /*0022*/ 	.short	0x0030
        /*0024*/ 	.byte	0x00, 0xf0, 0x11, 0x00


	//----- nvinfo : EIATTR_KPARAM_INFO
	.align		4
.L_15:
        /*0028*/ 	.byte	0x04, 0x17
        /*002a*/ 	.short	(.L_17 - .L_16)
.L_16:
        /*002c*/ 	.word	0x00000000
        /*0030*/ 	.short	0x0005
        /*0032*/ 	.short	0x0028
        /*0034*/ 	.byte	0x00, 0xf4, 0x21, 0x00


	//----- nvinfo : EIATTR_KPARAM_INFO
	.align		4
.L_17:
        /*0038*/ 	.byte	0x04, 0x17
        /*003a*/ 	.short	(.L_19 - .L_18)
.L_18:
        /*003c*/ 	.word	0x00000000
        /*0040*/ 	.short	0x0004
        /*0042*/ 	.short	0x0020
        /*0044*/ 	.byte	0x00, 0xf4, 0x21, 0x00


	//----- nvinfo : EIATTR_KPARAM_INFO
	.align		4
.L_19:
        /*0048*/ 	.byte	0x04, 0x17
        /*004a*/ 	.short	(.L_21 - .L_20)
.L_20:
        /*004c*/ 	.word	0x00000000
        /*0050*/ 	.short	0x0003
        /*0052*/ 	.short	0x0018
        /*0054*/ 	.byte	0x00, 0xf4, 0x21, 0x00


	//----- nvinfo : EIATTR_KPARAM_INFO
	.align		4
.L_21:
        /*0058*/ 	.byte	0x04, 0x17
        /*005a*/ 	.short	(.L_23 - .L_22)
.L_22:
        /*005c*/ 	.word	0x00000000
        /*0060*/ 	.short	0x0002
        /*0062*/ 	.short	0x0010
        /*0064*/ 	.byte	0x00, 0xf4, 0x21, 0x00


	//----- nvinfo : EIATTR_KPARAM_INFO
	.align		4
.L_23:
        /*0068*/ 	.byte	0x04, 0x17
        /*006a*/ 	.short	(.L_25 - .L_24)
.L_24:
        /*006c*/ 	.word	0x00000000
        /*0070*/ 	.short	0x0001
        /*0072*/ 	.short	0x0008
        /*0074*/ 	.byte	0x00, 0xf4, 0x21, 0x00


	//----- nvinfo : EIATTR_KPARAM_INFO
	.align		4
.L_25:
        /*0078*/ 	.byte	0x04, 0x17
        /*007a*/ 	.short	(.L_27 - .L_26)
.L_26:
        /*007c*/ 	.word	0x00000000
        /*0080*/ 	.short	0x0000
        /*0082*/ 	.short	0x0000
        /*0084*/ 	.byte	0x00, 0xf4, 0x21, 0x00


	//----- nvinfo : EIATTR_SPARSE_MMA_MASK
	.align		4
.L_27:
        /*0088*/ 	.byte	0x03, 0x50
        /*008a*/ 	.short	0x0000


	//----- nvinfo : EIATTR_MAXREG_COUNT
	.align		4
        /*008c*/ 	.byte	0x03, 0x1b
        /*008e*/ 	.short	0x00ff


	//----- nvinfo : EIATTR_EXIT_INSTR_OFFSETS
	.align		4
        /*0090*/ 	.byte	0x04, 0x1c
        /*0092*/ 	.short	(.L_29 - .L_28)


	//   ....[0]....
.L_28:
        /*0094*/ 	.word	0x000005e0


	//----- nvinfo : EIATTR_REQNTID
	.align		4
.L_29:
        /*0098*/ 	.byte	0x04, 0x10
        /*009a*/ 	.short	(.L_31 - .L_30)
.L_30:
        /*009c*/ 	.word	0x00000080
        /*00a0*/ 	.word	0x00000001
        /*00a4*/ 	.word	0x00000001


	//----- nvinfo : EIATTR_CBANK_PARAM_SIZE
	.align		4
.L_31:
        /*00a8*/ 	.byte	0x03, 0x19
        /*00aa*/ 	.short	0x0038


	//----- nvinfo : EIATTR_PARAM_CBANK
	.align		4
        /*00ac*/ 	.byte	0x04, 0x0a
        /*00ae*/ 	.short	(.L_33 - .L_32)
	.align		4
.L_32:
        /*00b0*/ 	.word	index@(.nv.constant0.triton_poi_fused__native_batch_norm_legit_no_training_6)
        /*00b4*/ 	.short	0x0210
        /*00b6*/ 	.short	0x0038


	//----- nvinfo : EIATTR_SW_WAR
	.align		4
.L_33:
        /*00b8*/ 	.byte	0x04, 0x36
        /*00ba*/ 	.short	(.L_35 - .L_34)
.L_34:
        /*00bc*/ 	.word	0x00000008
.L_35:


//--------------------- .nv.callgraph             --------------------------
	.section	.nv.callgraph,"",@"SHT_CUDA_CALLGRAPH"
	.align	4
	.sectionentsize	8
	.align		4
        /*0000*/ 	.word	0x00000000
	.align		4
        /*0004*/ 	.word	0xffffffff
	.align		4
        /*0008*/ 	.word	0x00000000
	.align		4
        /*000c*/ 	.word	0xfffffffe
	.align		4
        /*0010*/ 	.word	0x00000000
	.align		4
        /*0014*/ 	.word	0xfffffffd
	.align		4
        /*0018*/ 	.word	0x00000000
	.align		4
        /*001c*/ 	.word	0xfffffffc


//--------------------- .nv.constant4             --------------------------
	.section	.nv.constant4,"a",@progbits
	.align	8
	.align		8
.nv.constant4:
        /*0000*/ 	.dword	_$_str
	.align		8
        /*0008*/ 	.dword	_$_str_$_2


//--------------------- .text.triton_poi_fused__native_batch_norm_legit_no_training_6 --------------------------
	.section	.text.triton_poi_fused__native_batch_norm_legit_no_training_6,"ax",@progbits
	.align	128
        .global         triton_poi_fused__native_batch_norm_legit_no_training_6
        .type           triton_poi_fused__native_batch_norm_legit_no_training_6,@function
        .size           triton_poi_fused__native_batch_norm_legit_no_training_6,(.L_x_1 - triton_poi_fused__native_batch_norm_legit_no_training_6)
        .other          triton_poi_fused__native_batch_norm_legit_no_training_6,@"STO_CUDA_ENTRY STV_DEFAULT"
triton_poi_fused__native_batch_norm_legit_no_training_6:
.text.triton_poi_fused__native_batch_norm_legit_no_training_6:
[----:B------:R-:W-:Y:S01]  /*0000*/  LDC R1, c[0x0][0x28] ;  /* 0x00000a00ff017b82 */ /* 0x000fe20000000800 */
[----:B------:R-:W1:Y:S07]  /*0010*/  S2R R23, SR_CTAID.Y ;  /* 0x0000000000177919 */ /* 0x000e6e0000002600 */
[----:B------:R-:W2:Y:S01]  /*0020*/  LDC.64 R20, c[0x0][0x220] ;  /* 0x00008800ff147b82 */ /* 0x000ea20000000a00 */
[----:B------:R-:W-:Y:S01]  /*0030*/  ULDC.64 UR4, c[0x0][0x208] ;  /* 0x0000820000047ab9 */ /* 0x000fe20000000a00 */
[----:B------:R-:W3:Y:S01]  /*0040*/  S2R R6, SR_TID.X ;  /* 0x0000000000067919 */ /* 0x000ee20000002100 */
[----:B------:R-:W4:Y:S05]  /*0050*/  S2R R5, SR_CTAID.X ;  /* 0x0000000000057919 */ /* 0x000f2a0000002500 */
[----:B------:R-:W5:Y:S08]  /*0060*/  LDC.64 R2, c[0x0][0x218] ;  /* 0x00008600ff027b82 */ /* 0x000f700000000a00 */
[----:B------:R-:W4:Y:S01]  /*0070*/  LDC.64 R18, c[0x0][0x210] ;  /* 0x00008400ff127b82 */ /* 0x000f220000000a00 */
[----:B-1----:R-:W-:-:S04]  /*0080*/  SHF.R.S32.HI R0, RZ, 0x1f, R23 ;  /* 0x0000001fff007819 */ /* 0x002fc80000011417 */
[----:B------:R-:W-:-:S04]  /*0090*/  LEA.HI R4, R0, R23, RZ, 0xb ;  /* 0x0000001700047211 */ /* 0x000fc800078f58ff */
[----:B------:R-:W-:-:S04]  /*00a0*/  LOP3.LUT R0, R4, 0xfffff800, RZ, 0xc0, !PT ;  /* 0xfffff80004007812 */ /* 0x000fc800078ec0ff */
[----:B------:R-:W-:-:S05]  /*00b0*/  IADD3 R25, -R0, R23, RZ ;  /* 0x0000001700197210 */ /* 0x000fca0007ffe1ff */
[----:B--2---:R-:W-:-:S06]  /*00c0*/  IMAD.WIDE R20, R25, 0x4, R20 ;  /* 0x0000000419147825 */ /* 0x004fcc00078e0214 */
[----:B------:R-:W2:Y:S01]  /*00d0*/  LDG.E.EL R20, desc[UR4][R20.64] ;  /* 0x0000000414147981 */ /* 0x000ea2000c2e1900 */
[----:B---3--:R-:W-:Y:S01]  /*00e0*/  SHF.L.U32 R0, R6, 0x2, RZ ;  /* 0x0000000206007819 */ /* 0x008fe200000006ff */
[----:B-----5:R-:W-:Y:S01]  /*00f0*/  IMAD.WIDE R6, R25, 0x4, R2 ;  /* 0x0000000419067825 */ /* 0x020fe200078e0202 */
[----:B------:R-:W-:Y:S01]  /*0100*/  SHF.L.U32 R4, R4, 0xc, RZ ;  /* 0x0000000c04047819 */ /* 0x000fe200000006ff */
[----:B------:R-:W1:Y:S01]  /*0110*/  LDC.64 R2, c[0x0][0x228] ;  /* 0x00008a00ff027b82 */ /* 0x000e620000000a00 */
[----:B------:R-:W-:Y:S02]  /*0120*/  LOP3.LUT R0, R0, 0x1fc, RZ, 0xc0, !PT ;  /* 0x000001fc00007812 */ /* 0x000fe400078ec0ff */
[----:B------:R-:W-:Y:S02]  /*0130*/  LOP3.LUT R4, R4, 0xff800000, RZ, 0xc0, !PT ;  /* 0xff80000004047812 */ /* 0x000fe400078ec0ff */
[----:B----4-:R-:W-:Y:S02]  /*0140*/  LEA R22, R5, R0, 0xa ;  /* 0x0000000005167211 */ /* 0x010fe400078e50ff */
[----:B------:R-:W-:Y:S01]  /*0150*/  IADD3 R5, R25, R4, RZ ;  /* 0x0000000419057210 */ /* 0x000fe20007ffe0ff */
[----:B------:R3:W4:Y:S03]  /*0160*/  LDG.E.EL R0, desc[UR4][R6.64] ;  /* 0x0000000406007981 */ /* 0x000726000c2e1900 */
[----:B------:R-:W-:-:S02]  /*0170*/  LEA R27, R22, R5, 0xb ;  /* 0x00000005161b7211 */ /* 0x000fc400078e58ff */
[----:B------:R-:W5:Y:S02]  /*0180*/  LDC.64 R4, c[0x0][0x230] ;  /* 0x00008c00ff047b82 */ /* 0x000f640000000a00 */
[----:B------:R-:W-:Y:S01]  /*0190*/  IADD3 R11, R27, 0x800, RZ ;  /* 0x000008001b0b7810 */ /* 0x000fe20007ffe0ff */
[----:B0-----:R-:W-:Y:S01]  /*01a0*/  IMAD.WIDE R8, R27, 0x4, R18 ;  /* 0x000000041b087825 */ /* 0x001fe200078e0212 */
[----:B------:R-:W-:Y:S02]  /*01b0*/  IADD3 R13, R27, 0x1000, RZ ;  /* 0x000010001b0d7810 */ /* 0x000fe40007ffe0ff */
[----:B------:R-:W-:Y:S02]  /*01c0*/  IADD3 R15, R27, 0x1800, RZ ;  /* 0x000018001b0f7810 */ /* 0x000fe40007ffe0ff */
[----:B------:R-:W-:Y:S01]  /*01d0*/  IADD3 R29, R27, 0x100000, RZ ;  /* 0x001000001b1d7810 */ /* 0x000fe20007ffe0ff */
[----:B------:R0:W4:Y:S01]  /*01e0*/  LDG.E.EL R21, desc[UR4][R8.64] ;  /* 0x0000000408157981 */ /* 0x000122000c2e1900 */
[----:B------:R-:W-:-:S02]  /*01f0*/  IADD3 R14, R27, 0x100800, RZ ;  /* 0x001008001b0e7810 */ /* 0x000fc40007ffe0ff */
[----:B------:R-:W-:Y:S02]  /*0200*/  IADD3 R17, R27, 0x101000, RZ ;  /* 0x001010001b117810 */ /* 0x000fe40007ffe0ff */
[----:B------:R-:W-:Y:S01]  /*0210*/  IADD3 R27, R27, 0x101800, RZ ;  /* 0x001018001b1b7810 */ /* 0x000fe20007ffe0ff */
[----:B---3--:R-:W-:-:S04]  /*0220*/  IMAD.WIDE R6, R11, 0x4, R18 ;  /* 0x000000040b067825 */ /* 0x008fc800078e0212 */
[--C-:B0-----:R-:W-:Y:S02]  /*0230*/  IMAD.WIDE R8, R13, 0x4, R18.reuse ;  /* 0x000000040d087825 */ /* 0x101fe400078e0212 */
[----:B------:R-:W3:Y:S02]  /*0240*/  LDG.E.EL R7, desc[UR4][R6.64] ;  /* 0x0000000406077981 */ /* 0x000ee4000c2e1900 */
[--C-:B------:R-:W-:Y:S02]  /*0250*/  IMAD.WIDE R10, R15, 0x4, R18.reuse ;  /* 0x000000040f0a7825 */ /* 0x100fe400078e0212 */
[----:B------:R-:W3:Y:S02]  /*0260*/  LDG.E.EL R9, desc[UR4][R8.64] ;  /* 0x0000000408097981 */ /* 0x000ee4000c2e1900 */
[--C-:B------:R-:W-:Y:S02]  /*0270*/  IMAD.WIDE R12, R29, 0x4, R18.reuse ;  /* 0x000000041d0c7825 */ /* 0x100fe400078e0212 */
[----:B------:R-:W4:Y:S02]  /*0280*/  LDG.E.EL R11, desc[UR4][R10.64] ;  /* 0x000000040a0b7981 */ /* 0x000f24000c2e1900 */
[----:B------:R-:W-:-:S02]  /*0290*/  IMAD.WIDE R14, R14, 0x4, R18 ;  /* 0x000000040e0e7825 */ /* 0x000fc400078e0212 */
[----:B------:R-:W3:Y:S02]  /*02a0*/  LDG.E.EL R13, desc[UR4][R12.64] ;  /* 0x000000040c0d7981 */ /* 0x000ee4000c2e1900 */
[--C-:B------:R-:W-:Y:S02]  /*02b0*/  IMAD.WIDE R16, R17, 0x4, R18.reuse ;  /* 0x0000000411107825 */ /* 0x100fe400078e0212 */
[----:B------:R-:W3:Y:S02]  /*02c0*/  LDG.E.EL R15, desc[UR4][R14.64] ;  /* 0x000000040e0f7981 */ /* 0x000ee4000c2e1900 */
[----:B------:R-:W-:Y:S02]  /*02d0*/  IMAD.WIDE R18, R27, 0x4, R18 ;  /* 0x000000041b127825 */ /* 0x000fe400078e0212 */
[----:B------:R-:W3:Y:S02]  /*02e0*/  LDG.E.EL R17, desc[UR4][R16.64] ;  /* 0x0000000410117981 */ /* 0x000ee4000c2e1900 */
[----:B-----5:R-:W-:-:S02]  /*02f0*/  IMAD.WIDE R4, R25, 0x4, R4 ;  /* 0x0000000419047825 */ /* 0x020fc400078e0204 */
[----:B------:R-:W5:Y:S02]  /*0300*/  LDG.E.EL R19, desc[UR4][R18.64] ;  /* 0x0000000412137981 */ /* 0x000f64000c2e1900 */
[----:B-1----:R-:W-:Y:S02]  /*0310*/  IMAD.WIDE R2, R25, 0x4, R2 ;  /* 0x0000000419027825 */ /* 0x002fe400078e0202 */
[----:B------:R-:W5:Y:S04]  /*0320*/  LDG.E.EL R5, desc[UR4][R4.64] ;  /* 0x0000000404057981 */ /* 0x000f68000c2e1900 */
[----:B------:R0:W5:Y:S01]  /*0330*/  LDG.E.EL R24, desc[UR4][R2.64] ;  /* 0x0000000402187981 */ /* 0x000162000c2e1900 */
[----:B------:R-:W-:Y:S01]  /*0340*/  HFMA2.MMA R25, -RZ, RZ, 1.625, 0 ;  /* 0x3e800000ff197435 */ /* 0x000fe200000001ff */
[----:B0-----:R-:W0:Y:S01]  /*0350*/  LDC.64 R2, c[0x0][0x238] ;  /* 0x00008e00ff027b82 */ /* 0x001e220000000a00 */
[----:B------:R-:W-:Y:S01]  /*0360*/  LEA R23, R23, R22, 0xc ;  /* 0x0000001617177211 */ /* 0x000fe200078e60ff */
[----:B--2---:R-:W-:-:S04]  /*0370*/  FADD R20, R20, 9.9999997473787516356e-06 ;  /* 0x3727c5ac14147421 */ /* 0x004fc80000000000 */
[----:B------:R-:W1:Y:S02]  /*0380*/  MUFU.SQRT R6, R20 ;  /* 0x0000001400067308 */ /* 0x000e640000002000 */
[C---:B-1----:R-:W-:Y:S02]  /*0390*/  FSETP.GT.AND P0, PT, R6.reuse, 8.50705917302346158658e+37, PT ;  /* 0x7e8000000600780b */ /* 0x042fe40003f04000 */
[----:B------:R-:W-:-:S11]  /*03a0*/  FSETP.GEU.AND P1, PT, R6, 1.175494350822287508e-38, PT ;  /* 0x008000000600780b */ /* 0x000fd60003f2e000 */
[----:B------:R-:W-:-:S04]  /*03b0*/  @P0 FMUL R6, R6, 0.25 ;  /* 0x3e80000006060820 */ /* 0x000fc80000400000 */
[----:B------:R-:W-:-:S06]  /*03c0*/  @!P1 FMUL R6, R6, 16777216 ;  /* 0x4b80000006069820 */ /* 0x000fcc0000400000 */
[----:B------:R-:W1:Y:S01]  /*03d0*/  MUFU.RCP R6, R6 ;  /* 0x0000000600067308 */ /* 0x000e620000001000 */
[----:B------:R-:W-:-:S05]  /*03e0*/  FSEL R25, R25, 1, P0 ;  /* 0x3f80000019197808 */ /* 0x000fca0000000000 */
[----:B------:R-:W-:Y:S01]  /*03f0*/  @!P1 FMUL R25, R25, 16777216 ;  /* 0x4b80000019199820 */ /* 0x000fe20000400000 */
[--C-:B----4-:R-:W-:Y:S01]  /*0400*/  FADD R11, R11, -R0.reuse ;  /* 0x800000000b0b7221 */ /* 0x110fe20000000000 */
[--C-:B------:R-:W-:Y:S01]  /*0410*/  FADD R21, R21, -R0.reuse ;  /* 0x8000000015157221 */ /* 0x100fe20000000000 */
[--C-:B---3--:R-:W-:Y:S01]  /*0420*/  FADD R7, R7, -R0.reuse ;  /* 0x8000000007077221 */ /* 0x108fe20000000000 */
[--C-:B------:R-:W-:Y:S01]  /*0430*/  FADD R9, R9, -R0.reuse ;  /* 0x8000000009097221 */ /* 0x100fe20000000000 */
[--C-:B------:R-:W-:Y:S01]  /*0440*/  FADD R13, R13, -R0.reuse ;  /* 0x800000000d0d7221 */ /* 0x100fe20000000000 */
[--C-:B------:R-:W-:Y:S01]  /*0450*/  FADD R15, R15, -R0.reuse ;  /* 0x800000000f0f7221 */ /* 0x100fe20000000000 */
[----:B-1----:R-:W-:Y:S01]  /*0460*/  FMUL R4, R6, R25 ;  /* 0x0000001906047220 */ /* 0x002fe20000400000 */
[--C-:B------:R-:W-:Y:S01]  /*0470*/  FADD R17, R17, -R0.reuse ;  /* 0x8000000011117221 */ /* 0x100fe20000000000 */
[----:B------:R-:W-:Y:S01]  /*0480*/  IADD3 R25, R23, 0x200, RZ ;  /* 0x0000020017197810 */ /* 0x000fe20007ffe0ff */
[----:B-----5:R-:W-:Y:S01]  /*0490*/  FADD R19, R19, -R0 ;  /* 0x8000000013137221 */ /* 0x020fe20000000000 */
[-C--:B------:R-:W-:Y:S01]  /*04a0*/  FMUL R12, R11, R4.reuse ;  /* 0x000000040b0c7220 */ /* 0x080fe20000400000 */
[-C--:B------:R-:W-:Y:S01]  /*04b0*/  FMUL R8, R21, R4.reuse ;  /* 0x0000000415087220 */ /* 0x080fe20000400000 */
[-C--:B------:R-:W-:Y:S01]  /*04c0*/  FMUL R0, R7, R4.reuse ;  /* 0x0000000407007220 */ /* 0x080fe20000400000 */
[-C--:B------:R-:W-:Y:S01]  /*04d0*/  FMUL R10, R9, R4.reuse ;  /* 0x00000004090a7220 */ /* 0x080fe20000400000 */
[-C--:B------:R-:W-:Y:S01]  /*04e0*/  FMUL R14, R13, R4.reuse ;  /* 0x000000040d0e7220 */ /* 0x080fe20000400000 */
[-C--:B------:R-:W-:Y:S01]  /*04f0*/  FMUL R16, R15, R4.reuse ;  /* 0x000000040f107220 */ /* 0x080fe20000400000 */
[-C--:B------:R-:W-:Y:S01]  /*0500*/  FMUL R18, R17, R4.reuse ;  /* 0x0000000411127220 */ /* 0x080fe20000400000 */
[----:B------:R-:W-:Y:S01]  /*0510*/  FMUL R4, R19, R4 ;  /* 0x0000000413047220 */ /* 0x000fe20000400000 */
[----:B------:R-:W-:Y:S01]  /*0520*/  FFMA R11, R24, R12, R5 ;  /* 0x0000000c180b7223 */ /* 0x000fe20000000005 */
[----:B0-----:R-:W-:-:S04]  /*0530*/  IMAD.WIDE R6, R23, 0x4, R2 ;  /* 0x0000000417067825 */ /* 0x001fc800078e0202 */
[C-C-:B------:R-:W-:Y:S01]  /*0540*/  FFMA R8, R24.reuse, R8, R5.reuse ;  /* 0x0000000818087223 */ /* 0x140fe20000000005 */
[C-C-:B------:R-:W-:Y:S01]  /*0550*/  FFMA R9, R24.reuse, R0, R5.reuse ;  /* 0x0000000018097223 */ /* 0x140fe20000000005 */
[C-C-:B------:R-:W-:Y:S01]  /*0560*/  FFMA R10, R24.reuse, R10, R5.reuse ;  /* 0x0000000a180a7223 */ /* 0x140fe20000000005 */
[----:B------:R-:W-:Y:S01]  /*0570*/  FFMA R12, R24, R14, R5 ;  /* 0x0000000e180c7223 */ /* 0x000fe20000000005 */
[----:B------:R-:W-:-:S04]  /*0580*/  IMAD.WIDE R2, R25, 0x4, R2 ;  /* 0x0000000419027825 */ /* 0x000fc800078e0202 */
[C-C-:B------:R-:W-:Y:S01]  /*0590*/  FFMA R13, R24.reuse, R16, R5.reuse ;  /* 0x00000010180d7223 */ /* 0x140fe20000000005 */
[C-C-:B------:R-:W-:Y:S01]  /*05a0*/  FFMA R14, R24.reuse, R18, R5.reuse ;  /* 0x00000012180e7223 */ /* 0x140fe20000000005 */
[----:B------:R-:W-:Y:S01]  /*05b0*/  FFMA R15, R24, R4, R5 ;  /* 0x00000004180f7223 */ /* 0x000fe20000000005 */
[----:B------:R-:W-:Y:S04]  /*05c0*/  STG.E.128 desc[UR4][R6.64], R8 ;  /* 0x0000000806007986 */ /* 0x000fe8000c101d04 */
[----:B------:R-:W-:Y:S01]  /*05d0*/  STG.E.128 desc[UR4][R2.64], R12 ;  /* 0x0000000c02007986 */ /* 0x000fe2000c101d04 */
[----:B------:R-:W-:Y:S05]  /*05e0*/  EXIT ;  /* 0x000000000000794d */ /* 0x000fea0003800000 */
.L_x_0:
[----:B------:R-:W-:-:S00]  /*05f0*/  BRA `(.L_x_0) ;  /* 0xfffffffc00fc7947 */ /* 0x000fc0000383ffff */
[----:B------:R-:W-:-:S00]  /*0600*/  NOP ;  /* 0x0000000000007918 */ /* 0x000fc00000000000 */
[----:B------:R-:W-:-:S00]  /*0610*/  NOP ;  /* 0x0000000000007918 */ /* 0x000fc00000000000 */
[----:B------:R-:W-:-:S00]  /*0620*/  NOP ;  /* 0x0000000000007918 */ /* 0x000fc00000000000 */
[----:B------:R-:W-:-:S00]  /*0630*/  NOP ;  /* 0x0000000000007918 */ /* 0x000fc00000000000 */
[----:B------:R-:W-:-:S00]  /*0640*/  NOP ;  /* 0x0000000000007918 */ /* 0x000fc00000000000 */
[----:B------:R-:W-:-:S00]  /*0650*/  NOP ;  /* 0x0000000000007918 */ /* 0x000fc00000000000 */
[----:B------:R-:W-:-:S00]  /*0660*/  NOP ;  /* 0x0000000000007918 */ /* 0x000fc00000000000 */
[----:B------:R-:W-:-:S00]  /*0670*/  NOP ;  /* 0x0000000000007918 */ /* 0x000fc00000000000 */
.L_x_1:


//--------------------- .nv.global.init           --------------------------
	.section	.nv.global.init,"aw",@progbits
.nv.global.init:
	.type		_$_str,@object
	.size		_$_str,(_$_str_$_2 - _$_str)
_$_str:
        /*0000*/ 	.byte	0x5f, 0x5f, 0x43, 0x55, 0x44, 0x41, 0x5f, 0x46, 0x54, 0x5a, 0x00
	.type		_$_str_$_2,@object
	.size		_$_str_$_2,(.L_1 - _$_str_$_2)
_$_str_$_2:
        /*000b*/ 	.byte	0x5f, 0x5f, 0x43, 0x55, 0x44, 0x41, 0x5f, 0x50, 0x52, 0x45, 0x43, 0x5f, 0x53, 0x51, 0x52, 0x54
        /*001b*/ 	.byte	0x00
.L_1:


//--------------------- .nv.constant0.triton_poi_fused__native_batch_norm_legit_no_training_6 --------------------------
	.section	.nv.constant0.triton_poi_fused__native_batch_norm_legit_no_training_6,"a",@progbits
	.sectionflags	@""
	.align	4
.nv.constant0.triton_poi_fused__native_batch_norm_legit_no_training_6:
	.zero		584
